	.headerflags	@"EF_CUDA_TEXMODE_UNIFIED EF_CUDA_64BIT_ADDRESS EF_CUDA_ACCELERATORS EF_CUDA_SM90 EF_CUDA_VIRTUAL_SM(EF_CUDA_SM90)"
	.elftype	@"ET_EXEC"


//--------------------- .nv.info                  --------------------------
	.section	.nv.info,"",@"SHT_CUDA_INFO"
	.align	4


	//----- nvinfo : EIATTR_REGCOUNT
	.align		4
        /*0000*/ 	.byte	0x04, 0x2f
        /*0002*/ 	.short	(.L_1 - .L_0)
	.align		4
.L_0:
        /*0004*/ 	.word	index@(triton_per_fused_mean_69)
        /*0008*/ 	.word	0x0000001a


	//----- nvinfo : EIATTR_MIN_STACK_SIZE
	.align		4
.L_1:
        /*000c*/ 	.byte	0x04, 0x12
        /*000e*/ 	.short	(.L_3 - .L_2)
	.align		4
.L_2:
        /*0010*/ 	.word	index@(triton_per_fused_mean_69)
        /*0014*/ 	.word	0x00000000


	//----- nvinfo : EIATTR_FRAME_SIZE
	.align		4
.L_3:
        /*0018*/ 	.byte	0x04, 0x11
        /*001a*/ 	.short	(.L_5 - .L_4)
	.align		4
.L_4:
        /*001c*/ 	.word	index@(triton_per_fused_mean_69)
        /*0020*/ 	.word	0x00000000


	//----- nvinfo : EIATTR_MIN_STACK_SIZE
	.align		4
.L_5:
        /*0024*/ 	.byte	0x04, 0x12
        /*0026*/ 	.short	(.L_7 - .L_6)
	.align		4
.L_6:
        /*0028*/ 	.word	index@(triton_per_fused_mean_69)
        /*002c*/ 	.word	0x00000000
.L_7:


//--------------------- .nv.info.triton_per_fused_mean_69 --------------------------
	.section	.nv.info.triton_per_fused_mean_69,"",@"SHT_CUDA_INFO"
	.sectionflags	@""
	.align	4


	//----- nvinfo : EIATTR_CUDA_API_VERSION
	.align		4
        /*0000*/ 	.byte	0x04, 0x37
        /*0002*/ 	.short	(.L_9 - .L_8)
.L_8:
        /*0004*/ 	.word	0x0000007c


	//----- nvinfo : EIATTR_KPARAM_INFO
	.align		4
.L_9:
        /*0008*/ 	.byte	0x04, 0x17
        /*000a*/ 	.short	(.L_11 - .L_10)
.L_10:
        /*000c*/ 	.word	0x00000000
        /*0010*/ 	.short	0x0003
        /*0012*/ 	.short	0x0014
        /*0014*/ 	.byte	0x00, 0xf0, 0x11, 0x00


	//----- nvinfo : EIATTR_KPARAM_INFO
	.align		4
.L_11:
        /*0018*/ 	.byte	0x04, 0x17
        /*001a*/ 	.short	(.L_13 - .L_12)
.L_12:
        /*001c*/ 	.word	0x00000000
        /*0020*/ 	.short	0x0002
        /*0022*/ 	.short	0x0010
        /*0024*/ 	.byte	0x00, 0xf0, 0x11, 0x00


	//----- nvinfo : EIATTR_KPARAM_INFO
	.align		4
.L_13:
        /*0028*/ 	.byte	0x04, 0x17
        /*002a*/ 	.short	(.L_15 - .L_14)
.L_14:
        /*002c*/ 	.word	0x00000000
        /*0030*/ 	.short	0x0001
        /*0032*/ 	.short	0x0008
        /*0034*/ 	.byte	0x00, 0xf4, 0x21, 0x00


	//----- nvinfo : EIATTR_KPARAM_INFO
	.align		4
.L_15:
        /*0038*/ 	.byte	0x04, 0x17
        /*003a*/ 	.short	(.L_17 - .L_16)
.L_16:
        /*003c*/ 	.word	0x00000000
        /*0040*/ 	.short	0x0000
        /*0042*/ 	.short	0x0000
        /*0044*/ 	.byte	0x00, 0xf4, 0x21, 0x00


	//----- nvinfo : EIATTR_SPARSE_MMA_MASK
	.align		4
.L_17:
        /*0048*/ 	.byte	0x03, 0x50
        /*004a*/ 	.short	0x0000


	//----- nvinfo : EIATTR_MAXREG_COUNT
	.align		4
        /*004c*/ 	.byte	0x03, 0x1b
        /*004e*/ 	.short	0x00ff


	//----- nvinfo : EIATTR_COOP_GROUP_MASK_REGIDS
	.align		4
        /*0050*/ 	.byte	0x04, 0x29
        /*0052*/ 	.short	(.L_19 - .L_18)


	//   ....[0]....
.L_18:
        /*0054*/ 	.word	0xffffffff


	//   ....[1]....
        /*0058*/ 	.word	0xffffffff


	//   ....[2]....
        /*005c*/ 	.word	0xffffffff


	//   ....[3]....
        /*0060*/ 	.word	0xffffffff


	//----- nvinfo : EIATTR_COOP_GROUP_INSTR_OFFSETS
	.align		4
.L_19:
        /*0064*/ 	.byte	0x04, 0x28
        /*0066*/ 	.short	(.L_21 - .L_20)


	//   ....[0]....
.L_20:
        /*0068*/ 	.word	0x000003f0


	//   ....[1]....
        /*006c*/ 	.word	0x00000400


	//   ....[2]....
        /*0070*/ 	.word	0x00000440


	//   ....[3]....
        /*0074*/ 	.word	0x00000450


	//----- nvinfo : EIATTR_EXIT_INSTR_OFFSETS
	.align		4
.L_21:
        /*0078*/ 	.byte	0x04, 0x1c
        /*007a*/ 	.short	(.L_23 - .L_22)


	//   ....[0]....
.L_22:
        /*007c*/ 	.word	0x000005c0


	//   ....[1]....
        /*0080*/ 	.word	0x000005f0


	//----- nvinfo : EIATTR_REQNTID
	.align		4
.L_23:
        /*0084*/ 	.byte	0x04, 0x10
        /*0086*/ 	.short	(.L_25 - .L_24)
.L_24:
        /*0088*/ 	.word	0x00000100
        /*008c*/ 	.word	0x00000001
        /*0090*/ 	.word	0x00000001


	//----- nvinfo : EIATTR_CBANK_PARAM_SIZE
	.align		4
.L_25:
        /*0094*/ 	.byte	0x03, 0x19
        /*0096*/ 	.short	0x0018


	//----- nvinfo : EIATTR_PARAM_CBANK
	.align		4
        /*0098*/ 	.byte	0x04, 0x0a
        /*009a*/ 	.short	(.L_27 - .L_26)
	.align		4
.L_26:
        /*009c*/ 	.word	index@(.nv.constant0.triton_per_fused_mean_69)
        /*00a0*/ 	.short	0x0210
        /*00a2*/ 	.short	0x0018


	//----- nvinfo : EIATTR_SW_WAR
	.align		4
.L_27:
        /*00a4*/ 	.byte	0x04, 0x36
        /*00a6*/ 	.short	(.L_29 - .L_28)
.L_28:
        /*00a8*/ 	.word	0x00000008
.L_29:


//--------------------- .nv.callgraph             --------------------------
	.section	.nv.callgraph,"",@"SHT_CUDA_CALLGRAPH"
	.align	4
	.sectionentsize	8
	.align		4
        /*0000*/ 	.word	0x00000000
	.align		4
        /*0004*/ 	.word	0xffffffff
	.align		4
        /*0008*/ 	.word	0x00000000
	.align		4
        /*000c*/ 	.word	0xfffffffe
	.align		4
        /*0010*/ 	.word	0x00000000
	.align		4
        /*0014*/ 	.word	0xfffffffd
	.align		4
        /*0018*/ 	.word	0x00000000
	.align		4
        /*001c*/ 	.word	0xfffffffc


//--------------------- .text.triton_per_fused_mean_69 --------------------------
	.section	.text.triton_per_fused_mean_69,"ax",@progbits
	.sectionflags	@"SHF_BARRIERS=1"
	.align	128
        .global         triton_per_fused_mean_69
        .type           triton_per_fused_mean_69,@function
        .size           triton_per_fused_mean_69,(.L_x_1 - triton_per_fused_mean_69)
        .other          triton_per_fused_mean_69,@"STO_CUDA_ENTRY STV_DEFAULT"
triton_per_fused_mean_69:
.text.triton_per_fused_mean_69:
[----:B------:R-:W0:Y:S02]  /*0000*/  LDC R1, c[0x0][0x28] ;  /* 0x00000a00ff017b82 */ /* 0x000e240000000800 */
[----:B------:R-:W1:Y:S01]  /*0010*/  S2R R9, SR_TID.X ;  /* 0x0000000000097919 */ /* 0x000e620000002100 */
[----:B------:R-:W-:Y:S01]  /*0020*/  IMAD.MOV.U32 R2, RZ, RZ, RZ ;  /* 0x000000ffff027224 */ /* 0x000fe200078e00ff */
[----:B------:R-:W2:Y:S01]  /*0030*/  LDC.64 R10, c[0x0][0x218] ;  /* 0x00008600ff0a7b82 */ /* 0x000ea20000000a00 */
[----:B------:R-:W-:Y:S01]  /*0040*/  ULDC.64 UR6, c[0x0][0x208] ;  /* 0x0000820000067ab9 */ /* 0x000fe20000000a00 */
[----:B------:R-:W3:Y:S01]  /*0050*/  S2R R0, SR_CTAID.X ;  /* 0x0000000000007919 */ /* 0x000ee20000002500 */
[----:B-1----:R-:W-:Y:S01]  /*0060*/  IMAD.SHL.U32 R13, R9, 0x2, RZ ;  /* 0x00000002090d7824 */ /* 0x002fe200078e00ff */
[----:B------:R-:W-:Y:S01]  /*0070*/  SHF.R.U32.HI R14, RZ, 0x6, R9 ;  /* 0x00000006ff0e7819 */ /* 0x000fe20000011609 */
[----:B---3--:R-:W-:-:S03]  /*0080*/  IMAD.SHL.U32 R0, R0, 0x80, RZ ;  /* 0x0000008000007824 */ /* 0x008fc600078e00ff */
[----:B------:R-:W-:Y:S02]  /*0090*/  LOP3.LUT R13, R13, 0x7e, RZ, 0xc0, !PT ;  /* 0x0000007e0d0d7812 */ /* 0x000fe400078ec0ff */
[----:B------:R-:W-:Y:S02]  /*00a0*/  SGXT.U32 R14, R14, 0x2 ;  /* 0x000000020e0e781a */ /* 0x000fe40000000000 */
[----:B------:R-:W-:-:S04]  /*00b0*/  LOP3.LUT R3, R0, R13, RZ, 0xfc, !PT ;  /* 0x0000000d00037212 */ /* 0x000fc800078efcff */
[C---:B------:R-:W-:Y:S01]  /*00c0*/  ISETP.GE.AND P0, PT, R3.reuse, 0xaf8, PT ;  /* 0x00000af80300780c */ /* 0x040fe20003f06270 */
[----:B------:R-:W-:-:S05]  /*00d0*/  IMAD.HI R2, R3, -0x4549a9ef, R2 ;  /* 0xbab6561103027827 */ /* 0x000fca00078e0202 */
[----:B------:R-:W-:-:S04]  /*00e0*/  SHF.R.U32.HI R5, RZ, 0x1f, R2 ;  /* 0x0000001fff057819 */ /* 0x000fc80000011602 */
[----:B------:R-:W-:-:S05]  /*00f0*/  LEA.HI.SX32 R5, R2, R5, 0x17 ;  /* 0x0000000502057211 */ /* 0x000fca00078fbaff */
[----:B------:R-:W-:-:S04]  /*0100*/  IMAD R7, R5, -0x2be, R3 ;  /* 0xfffffd4205077824 */ /* 0x000fc800078e0203 */
[----:B------:R-:W-:Y:S01]  /*0110*/  IMAD R2, R14, 0x2be, R7 ;  /* 0x000002be0e027824 */ /* 0x000fe200078e0207 */
[----:B------:R-:W-:-:S03]  /*0120*/  CS2R R6, SRZ ;  /* 0x0000000000067805 */ /* 0x000fc6000001ff00 */
[----:B------:R-:W-:Y:S01]  /*0130*/  IMAD R15, R5, 0x2be0, R2 ;  /* 0x00002be0050f7824 */ /* 0x000fe200078e0202 */
[----:B------:R-:W-:Y:S02]  /*0140*/  CS2R R4, SRZ ;  /* 0x0000000000047805 */ /* 0x000fe4000001ff00 */
[----:B------:R-:W-:Y:S01]  /*0150*/  CS2R R2, SRZ ;  /* 0x0000000000027805 */ /* 0x000fe2000001ff00 */
[C---:B------:R-:W-:Y:S02]  /*0160*/  VIADD R19, R15.reuse, 0xaf8 ;  /* 0x00000af80f137836 */ /* 0x040fe40000000000 */
[C---:B------:R-:W-:Y:S02]  /*0170*/  VIADD R21, R15.reuse, 0x15f0 ;  /* 0x000015f00f157836 */ /* 0x040fe40000000000 */
[----:B--2---:R-:W-:-:S04]  /*0180*/  IMAD.WIDE R16, R15, 0x4, R10 ;  /* 0x000000040f107825 */ /* 0x004fc800078e020a */
[--C-:B------:R-:W-:Y:S01]  /*0190*/  IMAD.WIDE R18, R19, 0x4, R10.reuse ;  /* 0x0000000413127825 */ /* 0x100fe200078e020a */
[----:B------:R-:W2:Y:S03]  /*01a0*/  @!P0 LDG.E.64 R4, desc[UR6][R16.64] ;  /* 0x0000000610048981 */ /* 0x000ea6000c1e1b00 */
[----:B------:R-:W-:Y:S01]  /*01b0*/  VIADD R23, R15, 0x20e8 ;  /* 0x000020e80f177836 */ /* 0x000fe20000000000 */
[----:B------:R-:W3:Y:S01]  /*01c0*/  @!P0 LDG.E.64 R6, desc[UR6][R18.64] ;  /* 0x0000000612068981 */ /* 0x000ee2000c1e1b00 */
[----:B------:R-:W-:-:S04]  /*01d0*/  IMAD.WIDE R20, R21, 0x4, R10 ;  /* 0x0000000415147825 */ /* 0x000fc800078e020a */
[----:B------:R-:W-:Y:S01]  /*01e0*/  IMAD.WIDE R22, R23, 0x4, R10 ;  /* 0x0000000417167825 */ /* 0x000fe200078e020a */
[----:B------:R-:W4:Y:S01]  /*01f0*/  @!P0 LDG.E.64 R2, desc[UR6][R20.64] ;  /* 0x0000000614028981 */ /* 0x000f22000c1e1b00 */
[----:B------:R-:W-:-:S06]  /*0200*/  CS2R R10, SRZ ;  /* 0x00000000000a7805 */ /* 0x000fcc000001ff00 */
[----:B------:R-:W5:Y:S01]  /*0210*/  @!P0 LDG.E.64 R10, desc[UR6][R22.64] ;  /* 0x00000006160a8981 */ /* 0x000f62000c1e1b00 */
[----:B------:R-:W1:Y:S01]  /*0220*/  S2UR UR5, SR_CgaCtaId ;  /* 0x00000000000579c3 */ /* 0x000e620000008800 */
[----:B------:R-:W-:Y:S01]  /*0230*/  UMOV UR4, 0x400 ;  /* 0x0000040000047882 */ /* 0x000fe20000000000 */
[----:B------:R-:W-:Y:S01]  /*0240*/  IMAD.SHL.U32 R14, R14, 0x4, RZ ;  /* 0x000000040e0e7824 */ /* 0x000fe200078e00ff */
[----:B------:R-:W-:Y:S01]  /*0250*/  ISETP.GE.AND P1, PT, R9, 0x200, PT ;  /* 0x000002000900780c */ /* 0x000fe20003f26270 */
[----:B-1----:R-:W-:Y:S01]  /*0260*/  UPRMT UR4, UR5, 0x654, UR4 ;  /* 0x0000065405047896 */ /* 0x002fe20008000004 */
[----:B--2---:R-:W-:Y:S02]  /*0270*/  SEL R4, R4, RZ, !P0 ;  /* 0x000000ff04047207 */ /* 0x004fe40004000000 */
[----:B------:R-:W-:Y:S02]  /*0280*/  SEL R5, R5, RZ, !P0 ;  /* 0x000000ff05057207 */ /* 0x000fe40004000000 */
[----:B---3--:R-:W-:-:S02]  /*0290*/  SEL R15, R6, RZ, !P0 ;  /* 0x000000ff060f7207 */ /* 0x008fc40004000000 */
[----:B------:R-:W-:Y:S02]  /*02a0*/  SEL R6, R7, RZ, !P0 ;  /* 0x000000ff07067207 */ /* 0x000fe40004000000 */
[----:B----4-:R-:W-:Y:S01]  /*02b0*/  SEL R7, R2, RZ, !P0 ;  /* 0x000000ff02077207 */ /* 0x010fe20004000000 */
[----:B------:R-:W-:Y:S01]  /*02c0*/  FADD R2, R4, R15 ;  /* 0x0000000f04027221 */ /* 0x000fe20000000000 */
[----:B------:R-:W-:Y:S01]  /*02d0*/  SEL R4, R3, RZ, !P0 ;  /* 0x000000ff03047207 */ /* 0x000fe20004000000 */
[----:B------:R-:W-:Y:S02]  /*02e0*/  FADD R3, R5, R6 ;  /* 0x0000000605037221 */ /* 0x000fe40000000000 */
[----:B------:R-:W-:Y:S01]  /*02f0*/  FADD R5, R7, R2 ;  /* 0x0000000207057221 */ /* 0x000fe20000000000 */
[----:B-----5:R-:W-:Y:S01]  /*0300*/  SEL R10, R10, RZ, !P0 ;  /* 0x000000ff0a0a7207 */ /* 0x020fe20004000000 */
[----:B------:R-:W-:Y:S01]  /*0310*/  FADD R2, R4, R3 ;  /* 0x0000000304027221 */ /* 0x000fe20000000000 */
[----:B------:R-:W-:Y:S01]  /*0320*/  SEL R11, R11, RZ, !P0 ;  /* 0x000000ff0b0b7207 */ /* 0x000fe20004000000 */
[----:B------:R-:W-:-:S02]  /*0330*/  IMAD.SHL.U32 R7, R13, 0x10, RZ ;  /* 0x000000100d077824 */ /* 0x000fc400078e00ff */
[----:B------:R-:W-:Y:S02]  /*0340*/  FADD R5, R10, R5 ;  /* 0x000000050a057221 */ /* 0x000fe40000000000 */
[----:B------:R-:W-:Y:S01]  /*0350*/  FADD R2, R11, R2 ;  /* 0x000000020b027221 */ /* 0x000fe20000000000 */
[----:B------:R-:W-:Y:S02]  /*0360*/  LOP3.LUT R14, R7, R14, RZ, 0xfc, !PT ;  /* 0x0000000e070e7212 */ /* 0x000fe400078efcff */
[----:B------:R-:W-:Y:S02]  /*0370*/  SEL R5, R5, RZ, !P0 ;  /* 0x000000ff05057207 */ /* 0x000fe40004000000 */
[----:B------:R-:W-:-:S03]  /*0380*/  SEL R3, R2, RZ, !P0 ;  /* 0x000000ff02037207 */ /* 0x000fc60004000000 */
[----:B------:R-:W-:Y:S04]  /*0390*/  STS [R14+UR4], R5 ;  /* 0x000000050e007988 */ /* 0x000fe80008000804 */
[----:B------:R-:W-:Y:S01]  /*03a0*/  STS [R14+UR4+0x10], R3 ;  /* 0x000010030e007988 */ /* 0x000fe20008000804 */
[C---:B------:R-:W-:Y:S01]  /*03b0*/  LEA R4, R9.reuse, UR4, 0x2 ;  /* 0x0000000409047c11 */ /* 0x040fe2000f8e10ff */
[----:B------:R-:W-:Y:S06]  /*03c0*/  BAR.SYNC.DEFER_BLOCKING 0x0 ;  /* 0x0000000000007b1d */ /* 0x000fec0000010000 */
[----:B------:R-:W1:Y:S04]  /*03d0*/  @!P1 LDS R8, [R4] ;  /* 0x0000000004089984 */ /* 0x000e680000000800 */
[----:B------:R-:W2:Y:S04]  /*03e0*/  @!P1 LDS R12, [R4+0x400] ;  /* 0x00040000040c9984 */ /* 0x000ea80000000800 */
[----:B-1----:R-:W1:Y:S04]  /*03f0*/  SHFL.BFLY PT, R11, R8, 0x2, 0x1f ;  /* 0x0c401f00080b7f89 */ /* 0x002e6800000e0000 */
[----:B--2---:R-:W2:Y:S01]  /*0400*/  SHFL.BFLY PT, R15, R12, 0x2, 0x1f ;  /* 0x0c401f000c0f7f89 */ /* 0x004ea200000e0000 */
[----:B------:R-:W-:Y:S01]  /*0410*/  LOP3.LUT P0, RZ, R9, 0x3, RZ, 0xc0, !PT ;  /* 0x0000000309ff7812 */ /* 0x000fe2000780c0ff */
[----:B-1----:R-:W-:Y:S01]  /*0420*/  FADD R11, R8, R11 ;  /* 0x0000000b080b7221 */ /* 0x002fe20000000000 */
[----:B--2---:R-:W-:-:S04]  /*0430*/  FADD R15, R12, R15 ;  /* 0x0000000f0c0f7221 */ /* 0x004fc80000000000 */
[----:B------:R-:W1:Y:S04]  /*0440*/  SHFL.BFLY PT, R2, R11, 0x1, 0x1f ;  /* 0x0c201f000b027f89 */ /* 0x000e6800000e0000 */
[----:B------:R-:W2:Y:S01]  /*0450*/  SHFL.BFLY PT, R6, R15, 0x1, 0x1f ;  /* 0x0c201f000f067f89 */ /* 0x000ea200000e0000 */
[----:B------:R-:W-:Y:S01]  /*0460*/  ISETP.LT.AND P0, PT, R9, 0x200, !P0 ;  /* 0x000002000900780c */ /* 0x000fe20004701270 */
[----:B-1----:R-:W-:Y:S01]  /*0470*/  FADD R3, R11, R2 ;  /* 0x000000020b037221 */ /* 0x002fe20000000000 */
[----:B--2---:R-:W-:-:S11]  /*0480*/  FADD R5, R15, R6 ;  /* 0x000000060f057221 */ /* 0x004fd60000000000 */
[----:B------:R1:W-:Y:S04]  /*0490*/  @P0 STS [R4], R3 ;  /* 0x0000000304000388 */ /* 0x0003e80000000800 */
[----:B------:R-:W-:Y:S01]  /*04a0*/  @P0 STS [R4+0x400], R5 ;  /* 0x0004000504000388 */ /* 0x000fe20000000800 */
[----:B------:R-:W-:Y:S06]  /*04b0*/  BAR.SYNC.DEFER_BLOCKING 0x0 ;  /* 0x0000000000007b1d */ /* 0x000fec0000010000 */
[----:B------:R-:W-:Y:S04]  /*04c0*/  LDS R16, [R7+UR4] ;  /* 0x0000000407107984 */ /* 0x000fe80008000800 */
[----:B------:R-:W2:Y:S01]  /*04d0*/  LDS R17, [R7+UR4+0x10] ;  /* 0x0000100407117984 */ /* 0x000ea20008000800 */
[----:B------:R-:W-:-:S04]  /*04e0*/  VIADD R6, R7, UR4 ;  /* 0x0000000407067c36 */ /* 0x000fc80008000000 */
[----:B------:R-:W-:Y:S01]  /*04f0*/  IMAD R6, R13, -0xc, R6 ;  /* 0xfffffff40d067824 */ /* 0x000fe200078e0206 */
[----:B------:R-:W-:Y:S01]  /*0500*/  BAR.SYNC.DEFER_BLOCKING 0x0 ;  /* 0x0000000000007b1d */ /* 0x000fe20000010000 */
[----:B------:R-:W-:-:S04]  /*0510*/  LOP3.LUT R2, R9, 0x7f, RZ, 0xc0, !PT ;  /* 0x0000007f09027812 */ /* 0x000fc800078ec0ff */
[----:B------:R-:W-:-:S03]  /*0520*/  LEA R8, R2, UR4, 0x2 ;  /* 0x0000000402087c11 */ /* 0x000fc6000f8e10ff */
[----:B-1----:R-:W1:Y:S01]  /*0530*/  LDC.64 R2, c[0x0][0x210] ;  /* 0x00008400ff027b82 */ /* 0x002e620000000a00 */
[----:B--2---:R2:W-:Y:S07]  /*0540*/  STS.64 [R6], R16 ;  /* 0x0000001006007388 */ /* 0x0045ee0000000a00 */
[----:B------:R-:W-:Y:S01]  /*0550*/  BAR.SYNC.DEFER_BLOCKING 0x0 ;  /* 0x0000000000007b1d */ /* 0x000fe20000010000 */
[----:B------:R-:W-:Y:S02]  /*0560*/  LOP3.LUT P0, RZ, R9, 0x80, RZ, 0xc0, !PT ;  /* 0x0000008009ff7812 */ /* 0x000fe4000780c0ff */
[----:B------:R-:W-:-:S04]  /*0570*/  LOP3.LUT R9, R0, 0x7f, R9, 0xf8, !PT ;  /* 0x0000007f00097812 */ /* 0x000fc800078ef809 */
[C---:B------:R-:W-:Y:S01]  /*0580*/  ISETP.LT.AND P0, PT, R9.reuse, 0xaf8, !P0 ;  /* 0x00000af80900780c */ /* 0x040fe20004701270 */
[----:B------:R-:W3:Y:S01]  /*0590*/  LDS R8, [R8] ;  /* 0x0000000008087984 */ /* 0x000ee20000000800 */
[----:B-1----:R-:W-:Y:S01]  /*05a0*/  IMAD.WIDE R2, R9, 0x4, R2 ;  /* 0x0000000409027825 */ /* 0x002fe200078e0202 */
[----:B------:R-:W-:Y:S10]  /*05b0*/  BAR.SYNC.DEFER_BLOCKING 0x0 ;  /* 0x0000000000007b1d */ /* 0x000ff40000010000 */
[----:B--2---:R-:W-:Y:S05]  /*05c0*/  @!P0 EXIT ;  /* 0x000000000000894d */ /* 0x004fea0003800000 */
[----:B---3--:R-:W-:-:S05]  /*05d0*/  FMUL R5, R8, 0.0625 ;  /* 0x3d80000008057820 */ /* 0x008fca0000400000 */
[----:B------:R-:W-:Y:S01]  /*05e0*/  STG.E desc[UR6][R2.64], R5 ;  /* 0x0000000502007986 */ /* 0x000fe2000c101906 */
[----:B------:R-:W-:Y:S05]  /*05f0*/  EXIT ;  /* 0x000000000000794d */ /* 0x000fea0003800000 */
.L_x_0:
[----:B------:R-:W-:-:S00]  /*0600*/  BRA `(.L_x_0) ;  /* 0xfffffffc00fc7947 */ /* 0x000fc0000383ffff */
[----:B------:R-:W-:-:S00]  /*0610*/  NOP ;  /* 0x0000000000007918 */ /* 0x000fc00000000000 */
        /* <DEDUP_REMOVED lines=14> */
.L_x_1:


//--------------------- .nv.shared.triton_per_fused_mean_69 --------------------------
	.section	.nv.shared.triton_per_fused_mean_69,"aw",@nobits
	.sectionflags	@""
	.align	16
	.zero		1024


//--------------------- .nv.constant0.triton_per_fused_mean_69 --------------------------
	.section	.nv.constant0.triton_per_fused_mean_69,"a",@progbits
	.sectionflags	@""
	.align	4
.nv.constant0.triton_per_fused_mean_69:
	.zero		552
